//
// Generated by NVIDIA NVVM Compiler
//
// Compiler Build ID: CL-36424714
// Cuda compilation tools, release 13.0, V13.0.88
// Based on NVVM 20.0.0
//

.version 9.0
.target sm_100
.address_size 64

	// .globl	_Z16transpose_kernelPKiPimm

.visible .entry _Z16transpose_kernelPKiPimm(
	.param .u64 .ptr .align 1 _Z16transpose_kernelPKiPimm_param_0,
	.param .u64 .ptr .align 1 _Z16transpose_kernelPKiPimm_param_1,
	.param .u64 _Z16transpose_kernelPKiPimm_param_2,
	.param .u64 _Z16transpose_kernelPKiPimm_param_3
)
{
	.reg .pred 	%p<4>;
	.reg .b32 	%r<10>;
	.reg .b64 	%rd<15>;

	ld.param.u64 	%rd3, [_Z16transpose_kernelPKiPimm_param_0];
	ld.param.u64 	%rd4, [_Z16transpose_kernelPKiPimm_param_1];
	ld.param.u64 	%rd5, [_Z16transpose_kernelPKiPimm_param_2];
	ld.param.u64 	%rd6, [_Z16transpose_kernelPKiPimm_param_3];
	mov.u32 	%r1, %ctaid.y;
	mov.u32 	%r2, %ntid.y;
	mov.u32 	%r3, %tid.y;
	mad.lo.s32 	%r4, %r1, %r2, %r3;
	cvt.u64.u32 	%rd1, %r4;
	mov.u32 	%r5, %ctaid.x;
	mov.u32 	%r6, %ntid.x;
	mov.u32 	%r7, %tid.x;
	mad.lo.s32 	%r8, %r5, %r6, %r7;
	cvt.u64.u32 	%rd2, %r8;
	setp.le.u64 	%p1, %rd5, %rd1;
	setp.le.u64 	%p2, %rd6, %rd2;
	or.pred  	%p3, %p1, %p2;
	@%p3 bra 	$L__BB0_2;
	cvta.to.global.u64 	%rd7, %rd3;
	cvta.to.global.u64 	%rd8, %rd4;
	mad.lo.s64 	%rd9, %rd6, %rd1, %rd2;
	mad.lo.s64 	%rd10, %rd5, %rd2, %rd1;
	shl.b64 	%rd11, %rd9, 2;
	add.s64 	%rd12, %rd7, %rd11;
	ld.global.u32 	%r9, [%rd12];
	shl.b64 	%rd13, %rd10, 2;
	add.s64 	%rd14, %rd8, %rd13;
	st.global.u32 	[%rd14], %r9;
$L__BB0_2:
	ret;

}
	// .globl	_Z19float_to_int_kernelPKfPimff
.visible .entry _Z19float_to_int_kernelPKfPimff(
	.param .u64 .ptr .align 1 _Z19float_to_int_kernelPKfPimff_param_0,
	.param .u64 .ptr .align 1 _Z19float_to_int_kernelPKfPimff_param_1,
	.param .u64 _Z19float_to_int_kernelPKfPimff_param_2,
	.param .f32 _Z19float_to_int_kernelPKfPimff_param_3,
	.param .f32 _Z19float_to_int_kernelPKfPimff_param_4
)
{
	.reg .pred 	%p<2>;
	.reg .b32 	%r<6>;
	.reg .b32 	%f<5>;
	.reg .b64 	%rd<10>;

	ld.param.u64 	%rd2, [_Z19float_to_int_kernelPKfPimff_param_0];
	ld.param.u64 	%rd3, [_Z19float_to_int_kernelPKfPimff_param_1];
	ld.param.u64 	%rd4, [_Z19float_to_int_kernelPKfPimff_param_2];
	ld.param.f32 	%f1, [_Z19float_to_int_kernelPKfPimff_param_3];
	ld.param.f32 	%f2, [_Z19float_to_int_kernelPKfPimff_param_4];
	mov.u32 	%r1, %ctaid.x;
	mov.u32 	%r2, %ntid.x;
	mov.u32 	%r3, %tid.x;
	mad.lo.s32 	%r4, %r1, %r2, %r3;
	cvt.u64.u32 	%rd1, %r4;
	setp.le.u64 	%p1, %rd4, %rd1;
	@%p1 bra 	$L__BB1_2;
	cvta.to.global.u64 	%rd5, %rd2;
	cvta.to.global.u64 	%rd6, %rd3;
	shl.b64 	%rd7, %rd1, 2;
	add.s64 	%rd8, %rd5, %rd7;
	ld.global.f32 	%f3, [%rd8];
	fma.rn.f32 	%f4, %f1, %f3, %f2;
	cvt.rzi.s32.f32 	%r5, %f4;
	add.s64 	%rd9, %rd6, %rd7;
	st.global.u32 	[%rd9], %r5;
$L__BB1_2:
	ret;

}


// ===== COMPILED SASS (sm_100) =====

	.target	sm_100

	.elftype	@"ET_EXEC"


//--------------------- .note.nv.tkinfo           --------------------------
	.section	.note.nv.tkinfo,"",@"SHT_NOTE"
	.sectionflags	@"SHF_NOTE_NV_TKINFO"
	.tkinfo
        /*0018*/ 	.word	0x00000002
        /*0030*/ 	.string	""
        /*0030*/ 	.string	"ptxas"
        /*0030*/ 	.string	"Cuda compilation tools, release 13.0, V13.0.88"
        /*0030*/ 	.string	"Build cuda_13.0.r13.0/compiler.36424714_0"
        /*0030*/ 	.string	"-arch sm_100 -m 64 "



//--------------------- .note.nv.cuinfo           --------------------------
	.section	.note.nv.cuinfo,"",@"SHT_NOTE"
	.sectionflags	@"SHF_NOTE_NV_CUINFO"
        /*0018*/ 	.short	0x0002
        /*001a*/ 	.short	0x0064
        /*001c*/ 	.short	0x0082
	.zero		2


//--------------------- .nv.info                  --------------------------
	.section	.nv.info,"",@"SHT_CUDA_INFO"
	.align	4


	//----- nvinfo : EIATTR_REGCOUNT
	.align		4
        /*0000*/ 	.byte	0x04, 0x2f
        /*0002*/ 	.short	(.L_1 - .L_0)
	.align		4
.L_0:
        /*0004*/ 	.word	index@(_Z16transpose_kernelPKiPimm)
        /*0008*/ 	.word	0x0000000c


	//----- nvinfo : EIATTR_FRAME_SIZE
	.align		4
.L_1:
        /*000c*/ 	.byte	0x04, 0x11
        /*000e*/ 	.short	(.L_3 - .L_2)
	.align		4
.L_2:
        /*0010*/ 	.word	index@(_Z16transpose_kernelPKiPimm)
        /*0014*/ 	.word	0x00000000


	//----- nvinfo : EIATTR_REGCOUNT
	.align		4
.L_3:
        /*0018*/ 	.byte	0x04, 0x2f
        /*001a*/ 	.short	(.L_5 - .L_4)
	.align		4
.L_4:
        /*001c*/ 	.word	index@(_Z19float_to_int_kernelPKfPimff)
        /*0020*/ 	.word	0x0000000a


	//----- nvinfo : EIATTR_FRAME_SIZE
	.align		4
.L_5:
        /*0024*/ 	.byte	0x04, 0x11
        /*0026*/ 	.short	(.L_7 - .L_6)
	.align		4
.L_6:
        /*0028*/ 	.word	index@(_Z19float_to_int_kernelPKfPimff)
        /*002c*/ 	.word	0x00000000


	//----- nvinfo : EIATTR_MIN_STACK_SIZE
	.align		4
.L_7:
        /*0030*/ 	.byte	0x04, 0x12
        /*0032*/ 	.short	(.L_9 - .L_8)
	.align		4
.L_8:
        /*0034*/ 	.word	index@(_Z19float_to_int_kernelPKfPimff)
        /*0038*/ 	.word	0x00000000


	//----- nvinfo : EIATTR_MIN_STACK_SIZE
	.align		4
.L_9:
        /*003c*/ 	.byte	0x04, 0x12
        /*003e*/ 	.short	(.L_11 - .L_10)
	.align		4
.L_10:
        /*0040*/ 	.word	index@(_Z16transpose_kernelPKiPimm)
        /*0044*/ 	.word	0x00000000
.L_11:


//--------------------- .nv.compat                --------------------------
	.section	.nv.compat,"",@"SHT_CUDA_COMPAT_INFO"
	.align	4
        /*0000*/ 	.byte	0x02, 0x09, 0x00, 0x00, 0x02, 0x02, 0x01, 0x00, 0x02, 0x05, 0x05, 0x00, 0x03, 0x07, 0x01, 0x01
        /*0010*/ 	.byte	0x02, 0x03, 0x00, 0x00, 0x02, 0x06, 0x01, 0x00, 0x04, 0x0b, 0x08, 0x00, 0x09, 0x00, 0x00, 0x00
        /*0020*/ 	.byte	0x00, 0x00, 0x00, 0x00


//--------------------- .nv.info._Z19float_to_int_kernelPKfPimff --------------------------
	.section	.nv.info._Z19float_to_int_kernelPKfPimff,"",@"SHT_CUDA_INFO"
	.sectionflags	@""
	.align	4


	//----- nvinfo : EIATTR_CUDA_API_VERSION
	.align		4
        /*0000*/ 	.byte	0x04, 0x37
        /*0002*/ 	.short	(.L_13 - .L_12)
.L_12:
        /*0004*/ 	.word	0x00000082


	//----- nvinfo : EIATTR_KPARAM_INFO
	.align		4
.L_13:
        /*0008*/ 	.byte	0x04, 0x17
        /*000a*/ 	.short	(.L_15 - .L_14)
.L_14:
        /*000c*/ 	.word	0x00000000
        /*0010*/ 	.short	0x0004
        /*0012*/ 	.short	0x001c
        /*0014*/ 	.byte	0x00, 0xf0, 0x11, 0x00


	//----- nvinfo : EIATTR_KPARAM_INFO
	.align		4
.L_15:
        /*0018*/ 	.byte	0x04, 0x17
        /*001a*/ 	.short	(.L_17 - .L_16)
.L_16:
        /*001c*/ 	.word	0x00000000
        /*0020*/ 	.short	0x0003
        /*0022*/ 	.short	0x0018
        /*0024*/ 	.byte	0x00, 0xf0, 0x11, 0x00


	//----- nvinfo : EIATTR_KPARAM_INFO
	.align		4
.L_17:
        /*0028*/ 	.byte	0x04, 0x17
        /*002a*/ 	.short	(.L_19 - .L_18)
.L_18:
        /*002c*/ 	.word	0x00000000
        /*0030*/ 	.short	0x0002
        /*0032*/ 	.short	0x0010
        /*0034*/ 	.byte	0x00, 0xf0, 0x21, 0x00


	//----- nvinfo : EIATTR_KPARAM_INFO
	.align		4
.L_19:
        /*0038*/ 	.byte	0x04, 0x17
        /*003a*/ 	.short	(.L_21 - .L_20)
.L_20:
        /*003c*/ 	.word	0x00000000
        /*0040*/ 	.short	0x0001
        /*0042*/ 	.short	0x0008
        /*0044*/ 	.byte	0x00, 0xf5, 0x21, 0x00


	//----- nvinfo : EIATTR_KPARAM_INFO
	.align		4
.L_21:
        /*0048*/ 	.byte	0x04, 0x17
        /*004a*/ 	.short	(.L_23 - .L_22)
.L_22:
        /*004c*/ 	.word	0x00000000
        /*0050*/ 	.short	0x0000
        /*0052*/ 	.short	0x0000
        /*0054*/ 	.byte	0x00, 0xf5, 0x21, 0x00


	//----- nvinfo : EIATTR_SPARSE_MMA_MASK
	.align		4
.L_23:
        /*0058*/ 	.byte	0x03, 0x50
        /*005a*/ 	.short	0x0000


	//----- nvinfo : EIATTR_MAXREG_COUNT
	.align		4
        /*005c*/ 	.byte	0x03, 0x1b
        /*005e*/ 	.short	0x00ff


	//----- nvinfo : EIATTR_MERCURY_ISA_VERSION
	.align		4
        /*0060*/ 	.byte	0x03, 0x5f
        /*0062*/ 	.short	0x0101


	//----- nvinfo : EIATTR_VRC_CTA_INIT_COUNT
	.align		4
        /*0064*/ 	.byte	0x02, 0x4a
	.zero		1
	.zero		1


	//----- nvinfo : EIATTR_EXIT_INSTR_OFFSETS
	.align		4
        /*0068*/ 	.byte	0x04, 0x1c
        /*006a*/ 	.short	(.L_25 - .L_24)


	//   ....[0]....
.L_24:
        /*006c*/ 	.word	0x00000080


	//   ....[1]....
        /*0070*/ 	.word	0x00000160


	//----- nvinfo : EIATTR_CBANK_PARAM_SIZE
	.align		4
.L_25:
        /*0074*/ 	.byte	0x03, 0x19
        /*0076*/ 	.short	0x0020


	//----- nvinfo : EIATTR_PARAM_CBANK
	.align		4
        /*0078*/ 	.byte	0x04, 0x0a
        /*007a*/ 	.short	(.L_27 - .L_26)
	.align		4
.L_26:
        /*007c*/ 	.word	index@(.nv.constant0._Z19float_to_int_kernelPKfPimff)
        /*0080*/ 	.short	0x0380
        /*0082*/ 	.short	0x0020


	//----- nvinfo : EIATTR_SW_WAR
	.align		4
.L_27:
        /*0084*/ 	.byte	0x04, 0x36
        /*0086*/ 	.short	(.L_29 - .L_28)
.L_28:
        /*0088*/ 	.word	0x00000008
.L_29:


//--------------------- .nv.info._Z16transpose_kernelPKiPimm --------------------------
	.section	.nv.info._Z16transpose_kernelPKiPimm,"",@"SHT_CUDA_INFO"
	.sectionflags	@""
	.align	4


	//----- nvinfo : EIATTR_CUDA_API_VERSION
	.align		4
        /*0000*/ 	.byte	0x04, 0x37
        /*0002*/ 	.short	(.L_31 - .L_30)
.L_30:
        /*0004*/ 	.word	0x00000082


	//----- nvinfo : EIATTR_KPARAM_INFO
	.align		4
.L_31:
        /*0008*/ 	.byte	0x04, 0x17
        /*000a*/ 	.short	(.L_33 - .L_32)
.L_32:
        /*000c*/ 	.word	0x00000000
        /*0010*/ 	.short	0x0003
        /*0012*/ 	.short	0x0018
        /*0014*/ 	.byte	0x00, 0xf0, 0x21, 0x00


	//----- nvinfo : EIATTR_KPARAM_INFO
	.align		4
.L_33:
        /*0018*/ 	.byte	0x04, 0x17
        /*001a*/ 	.short	(.L_35 - .L_34)
.L_34:
        /*001c*/ 	.word	0x00000000
        /*0020*/ 	.short	0x0002
        /*0022*/ 	.short	0x0010
        /*0024*/ 	.byte	0x00, 0xf0, 0x21, 0x00


	//----- nvinfo : EIATTR_KPARAM_INFO
	.align		4
.L_35:
        /*0028*/ 	.byte	0x04, 0x17
        /*002a*/ 	.short	(.L_37 - .L_36)
.L_36:
        /*002c*/ 	.word	0x00000000
        /*0030*/ 	.short	0x0001
        /*0032*/ 	.short	0x0008
        /*0034*/ 	.byte	0x00, 0xf5, 0x21, 0x00


	//----- nvinfo : EIATTR_KPARAM_INFO
	.align		4
.L_37:
        /*0038*/ 	.byte	0x04, 0x17
        /*003a*/ 	.short	(.L_39 - .L_38)
.L_38:
        /*003c*/ 	.word	0x00000000
        /*0040*/ 	.short	0x0000
        /*0042*/ 	.short	0x0000
        /*0044*/ 	.byte	0x00, 0xf5, 0x21, 0x00


	//----- nvinfo : EIATTR_SPARSE_MMA_MASK
	.align		4
.L_39:
        /*0048*/ 	.byte	0x03, 0x50
        /*004a*/ 	.short	0x0000


	//----- nvinfo : EIATTR_MAXREG_COUNT
	.align		4
        /*004c*/ 	.byte	0x03, 0x1b
        /*004e*/ 	.short	0x00ff


	//----- nvinfo : EIATTR_MERCURY_ISA_VERSION
	.align		4
        /*0050*/ 	.byte	0x03, 0x5f
        /*0052*/ 	.short	0x0101


	//----- nvinfo : EIATTR_VRC_CTA_INIT_COUNT
	.align		4
        /*0054*/ 	.byte	0x02, 0x4a
	.zero		1
	.zero		1


	//----- nvinfo : EIATTR_EXIT_INSTR_OFFSETS
	.align		4
        /*0058*/ 	.byte	0x04, 0x1c
        /*005a*/ 	.short	(.L_41 - .L_40)


	//   ....[0]....
.L_40:
        /*005c*/ 	.word	0x000000e0


	//   ....[1]....
        /*0060*/ 	.word	0x000001d0


	//----- nvinfo : EIATTR_CBANK_PARAM_SIZE
	.align		4
.L_41:
        /*0064*/ 	.byte	0x03, 0x19
        /*0066*/ 	.short	0x0020


	//----- nvinfo : EIATTR_PARAM_CBANK
	.align		4
        /*0068*/ 	.byte	0x04, 0x0a
        /*006a*/ 	.short	(.L_43 - .L_42)
	.align		4
.L_42:
        /*006c*/ 	.word	index@(.nv.constant0._Z16transpose_kernelPKiPimm)
        /*0070*/ 	.short	0x0380
        /*0072*/ 	.short	0x0020


	//----- nvinfo : EIATTR_SW_WAR
	.align		4
.L_43:
        /*0074*/ 	.byte	0x04, 0x36
        /*0076*/ 	.short	(.L_45 - .L_44)
.L_44:
        /*0078*/ 	.word	0x00000008
.L_45:


//--------------------- .nv.callgraph             --------------------------
	.section	.nv.callgraph,"",@"SHT_CUDA_CALLGRAPH"
	.align	4
	.sectionentsize	8
	.align		4
        /*0000*/ 	.word	0x00000000
	.align		4
        /*0004*/ 	.word	0xffffffff
	.align		4
        /*0008*/ 	.word	0x00000000
	.align		4
        /*000c*/ 	.word	0xfffffffe
	.align		4
        /*0010*/ 	.word	0x00000000
	.align		4
        /*0014*/ 	.word	0xfffffffd
	.align		4
        /*0018*/ 	.word	0x00000000
	.align		4
        /*001c*/ 	.word	0xfffffffc


//--------------------- .text._Z19float_to_int_kernelPKfPimff --------------------------
	.section	.text._Z19float_to_int_kernelPKfPimff,"ax",@progbits
	.align	128
        .global         _Z19float_to_int_kernelPKfPimff
        .type           _Z19float_to_int_kernelPKfPimff,@function
        .size           _Z19float_to_int_kernelPKfPimff,(.L_x_2 - _Z19float_to_int_kernelPKfPimff)
        .other          _Z19float_to_int_kernelPKfPimff,@"STO_CUDA_ENTRY STV_DEFAULT"
_Z19float_to_int_kernelPKfPimff:
.text._Z19float_to_int_kernelPKfPimff:
[----:B------:R-:W-:Y:S01]  /*0000*/  LDC R1, c[0x0][0x37c] ;  /* 0x0000df00ff017b82 */ /* 0x000fe20000000800 */
[----:B------:R-:W0:Y:S07]  /*0010*/  S2R R3, SR_TID.X ;  /* 0x0000000000037919 */ /* 0x000e2e0000002100 */
[----:B------:R-:W0:Y:S01]  /*0020*/  S2UR UR4, SR_CTAID.X ;  /* 0x00000000000479c3 */ /* 0x000e220000002500 */
[----:B------:R-:W1:Y:S07]  /*0030*/  LDCU.64 UR6, c[0x0][0x390] ;  /* 0x00007200ff0677ac */ /* 0x000e6e0008000a00 */
[----:B------:R-:W0:Y:S02]  /*0040*/  LDC R0, c[0x0][0x360] ;  /* 0x0000d800ff007b82 */ /* 0x000e240000000800 */
[----:B0-----:R-:W-:-:S05]  /*0050*/  IMAD R0, R0, UR4, R3 ;  /* 0x0000000400007c24 */ /* 0x001fca000f8e0203 */
[----:B-1----:R-:W-:-:S04]  /*0060*/  ISETP.GE.U32.AND P0, PT, R0, UR6, PT ;  /* 0x0000000600007c0c */ /* 0x002fc8000bf06070 */
[----:B------:R-:W-:-:S13]  /*0070*/  ISETP.GE.U32.AND.EX P0, PT, RZ, UR7, PT, P0 ;  /* 0x00000007ff007c0c */ /* 0x000fda000bf06100 */
[----:B------:R-:W-:Y:S05]  /*0080*/  @P0 EXIT ;  /* 0x000000000000094d */ /* 0x000fea0003800000 */
[----:B------:R-:W0:Y:S01]  /*0090*/  LDCU.128 UR8, c[0x0][0x380] ;  /* 0x00007000ff0877ac */ /* 0x000e220008000c00 */
[----:B------:R-:W-:Y:S01]  /*00a0*/  IMAD.SHL.U32 R4, R0, 0x4, RZ ;  /* 0x0000000400047824 */ /* 0x000fe200078e00ff */
[----:B------:R-:W-:Y:S01]  /*00b0*/  SHF.R.U32.HI R5, RZ, 0x1e, R0 ;  /* 0x0000001eff057819 */ /* 0x000fe20000011600 */
[----:B------:R-:W1:Y:S01]  /*00c0*/  LDC.64 R6, c[0x0][0x398] ;  /* 0x0000e600ff067b82 */ /* 0x000e620000000a00 */
[----:B------:R-:W2:Y:S02]  /*00d0*/  LDCU.64 UR4, c[0x0][0x358] ;  /* 0x00006b00ff0477ac */ /* 0x000ea40008000a00 */
[----:B0-----:R-:W-:-:S04]  /*00e0*/  IADD3 R2, P0, PT, R4, UR8, RZ ;  /* 0x0000000804027c10 */ /* 0x001fc8000ff1e0ff */
[----:B------:R-:W-:-:S05]  /*00f0*/  IADD3.X R3, PT, PT, R5, UR9, RZ, P0, !PT ;  /* 0x0000000905037c10 */ /* 0x000fca00087fe4ff */
[----:B--2---:R-:W1:Y:S01]  /*0100*/  LDG.E R2, desc[UR4][R2.64] ;  /* 0x0000000402027981 */ /* 0x004e62000c1e1900 */
[----:B------:R-:W-:-:S04]  /*0110*/  IADD3 R4, P0, PT, R4, UR10, RZ ;  /* 0x0000000a04047c10 */ /* 0x000fc8000ff1e0ff */
[----:B------:R-:W-:Y:S01]  /*0120*/  IADD3.X R5, PT, PT, R5, UR11, RZ, P0, !PT ;  /* 0x0000000b05057c10 */ /* 0x000fe200087fe4ff */
[----:B-1----:R-:W-:-:S04]  /*0130*/  FFMA R0, R2, R6, R7 ;  /* 0x0000000602007223 */ /* 0x002fc80000000007 */
[----:B------:R-:W0:Y:S02]  /*0140*/  F2I.TRUNC.NTZ R7, R0 ;  /* 0x0000000000077305 */ /* 0x000e24000020f100 */
[----:B0-----:R-:W-:Y:S01]  /*0150*/  STG.E desc[UR4][R4.64], R7 ;  /* 0x0000000704007986 */ /* 0x001fe2000c101904 */
[----:B------:R-:W-:Y:S05]  /*0160*/  EXIT ;  /* 0x000000000000794d */ /* 0x000fea0003800000 */
.L_x_0:
[----:B------:R-:W-:-:S00]  /*0170*/  BRA `(.L_x_0) ;  /* 0xfffffffc00fc7947 */ /* 0x000fc0000383ffff */
[----:B------:R-:W-:-:S00]  /*0180*/  NOP ;  /* 0x0000000000007918 */ /* 0x000fc00000000000 */
[----:B------:R-:W-:-:S00]  /*0190*/  NOP ;  /* 0x0000000000007918 */ /* 0x000fc00000000000 */
[----:B------:R-:W-:-:S00]  /*01a0*/  NOP ;  /* 0x0000000000007918 */ /* 0x000fc00000000000 */
[----:B------:R-:W-:-:S00]  /*01b0*/  NOP ;  /* 0x0000000000007918 */ /* 0x000fc00000000000 */
[----:B------:R-:W-:-:S00]  /*01c0*/  NOP ;  /* 0x0000000000007918 */ /* 0x000fc00000000000 */
[----:B------:R-:W-:-:S00]  /*01d0*/  NOP ;  /* 0x0000000000007918 */ /* 0x000fc00000000000 */
[----:B------:R-:W-:-:S00]  /*01e0*/  NOP ;  /* 0x0000000000007918 */ /* 0x000fc00000000000 */
[----:B------:R-:W-:-:S00]  /*01f0*/  NOP ;  /* 0x0000000000007918 */ /* 0x000fc00000000000 */
.L_x_2:


//--------------------- .text._Z16transpose_kernelPKiPimm --------------------------
	.section	.text._Z16transpose_kernelPKiPimm,"ax",@progbits
	.align	128
        .global         _Z16transpose_kernelPKiPimm
        .type           _Z16transpose_kernelPKiPimm,@function
        .size           _Z16transpose_kernelPKiPimm,(.L_x_3 - _Z16transpose_kernelPKiPimm)
        .other          _Z16transpose_kernelPKiPimm,@"STO_CUDA_ENTRY STV_DEFAULT"
_Z16transpose_kernelPKiPimm:
.text._Z16transpose_kernelPKiPimm:
[----:B------:R-:W-:Y:S01]  /*0000*/  LDC R1, c[0x0][0x37c] ;  /* 0x0000df00ff017b82 */ /* 0x000fe20000000800 */
[----:B------:R-:W0:Y:S07]  /*0010*/  S2R R5, SR_TID.X ;  /* 0x0000000000057919 */ /* 0x000e2e0000002100 */
[----:B------:R-:W1:Y:S01]  /*0020*/  LDC R6, c[0x0][0x364] ;  /* 0x0000d900ff067b82 */ /* 0x000e620000000800 */
[----:B------:R-:W2:Y:S01]  /*0030*/  LDCU.128 UR8, c[0x0][0x390] ;  /* 0x00007200ff0877ac */ /* 0x000ea20008000c00 */
[----:B------:R-:W1:Y:S06]  /*0040*/  S2R R7, SR_TID.Y ;  /* 0x0000000000077919 */ /* 0x000e6c0000002200 */
[----:B------:R-:W0:Y:S08]  /*0050*/  S2UR UR5, SR_CTAID.X ;  /* 0x00000000000579c3 */ /* 0x000e300000002500 */
[----:B------:R-:W0:Y:S08]  /*0060*/  LDC R4, c[0x0][0x360] ;  /* 0x0000d800ff047b82 */ /* 0x000e300000000800 */
[----:B------:R-:W1:Y:S01]  /*0070*/  S2UR UR4, SR_CTAID.Y ;  /* 0x00000000000479c3 */ /* 0x000e620000002600 */
[----:B0-----:R-:W-:-:S05]  /*0080*/  IMAD R4, R4, UR5, R5 ;  /* 0x0000000504047c24 */ /* 0x001fca000f8e0205 */
[----:B--2---:R-:W-:Y:S01]  /*0090*/  ISETP.GE.U32.AND P1, PT, R4, UR10, PT ;  /* 0x0000000a04007c0c */ /* 0x004fe2000bf26070 */
[----:B-1----:R-:W-:-:S03]  /*00a0*/  IMAD R6, R6, UR4, R7 ;  /* 0x0000000406067c24 */ /* 0x002fc6000f8e0207 */
[----:B------:R-:W-:Y:S02]  /*00b0*/  ISETP.GE.U32.AND.EX P1, PT, RZ, UR11, PT, P1 ;  /* 0x0000000bff007c0c */ /* 0x000fe4000bf26110 */
[----:B------:R-:W-:-:S04]  /*00c0*/  ISETP.GE.U32.AND P0, PT, R6, UR8, PT ;  /* 0x0000000806007c0c */ /* 0x000fc8000bf06070 */
[----:B------:R-:W-:-:S13]  /*00d0*/  ISETP.GE.U32.OR.EX P0, PT, RZ, UR9, P1, P0 ;  /* 0x00000009ff007c0c */ /* 0x000fda0008f06500 */
[----:B------:R-:W-:Y:S05]  /*00e0*/  @P0 EXIT ;  /* 0x000000000000094d */ /* 0x000fea0003800000 */
[----:B------:R-:W0:Y:S01]  /*00f0*/  LDCU.128 UR12, c[0x0][0x380] ;  /* 0x00007000ff0c77ac */ /* 0x000e220008000c00 */
[----:B------:R-:W-:Y:S01]  /*0100*/  IMAD.MOV.U32 R5, RZ, RZ, RZ ;  /* 0x000000ffff057224 */ /* 0x000fe200078e00ff */
[----:B------:R-:W1:Y:S01]  /*0110*/  LDCU.64 UR4, c[0x0][0x358] ;  /* 0x00006b00ff0477ac */ /* 0x000e620008000a00 */
[----:B------:R-:W-:-:S04]  /*0120*/  IMAD.WIDE.U32 R2, R6, UR10, R4 ;  /* 0x0000000a06027c25 */ /* 0x000fc8000f8e0004 */
[----:B------:R-:W-:Y:S01]  /*0130*/  IMAD R3, R6, UR11, R3 ;  /* 0x0000000b06037c24 */ /* 0x000fe2000f8e0203 */
[----:B0-----:R-:W-:-:S04]  /*0140*/  LEA R8, P0, R2, UR12, 0x2 ;  /* 0x0000000c02087c11 */ /* 0x001fc8000f8010ff */
[----:B------:R-:W-:-:S06]  /*0150*/  LEA.HI.X R9, R2, UR13, R3, 0x2, P0 ;  /* 0x0000000d02097c11 */ /* 0x000fcc00080f1403 */
[----:B-1----:R-:W2:Y:S01]  /*0160*/  LDG.E R9, desc[UR4][R8.64] ;  /* 0x0000000408097981 */ /* 0x002ea2000c1e1900 */
[----:B------:R-:W-:Y:S02]  /*0170*/  IMAD.MOV.U32 R7, RZ, RZ, RZ ;  /* 0x000000ffff077224 */ /* 0x000fe400078e00ff */
[----:B------:R-:W-:-:S04]  /*0180*/  IMAD.WIDE.U32 R2, R4, UR8, R6 ;  /* 0x0000000804027c25 */ /* 0x000fc8000f8e0006 */
[----:B------:R-:W-:Y:S01]  /*0190*/  IMAD R5, R4, UR9, R3 ;  /* 0x0000000904057c24 */ /* 0x000fe2000f8e0203 */
[----:B------:R-:W-:-:S04]  /*01a0*/  LEA R4, P0, R2, UR14, 0x2 ;  /* 0x0000000e02047c11 */ /* 0x000fc8000f8010ff */
[----:B------:R-:W-:-:S05]  /*01b0*/  LEA.HI.X R5, R2, UR15, R5, 0x2, P0 ;  /* 0x0000000f02057c11 */ /* 0x000fca00080f1405 */
[----:B--2---:R-:W-:Y:S01]  /*01c0*/  STG.E desc[UR4][R4.64], R9 ;  /* 0x0000000904007986 */ /* 0x004fe2000c101904 */
[----:B------:R-:W-:Y:S05]  /*01d0*/  EXIT ;  /* 0x000000000000794d */ /* 0x000fea0003800000 */
.L_x_1:
        /* <DEDUP_REMOVED lines=10> */
.L_x_3:


//--------------------- .nv.shared.reserved.0     --------------------------
	.section	.nv.shared.reserved.0,"aw",@nobits
	.weak		__nv_reservedSMEM_offset_0_alias
	.size		__nv_reservedSMEM_offset_0_alias, 0, 64
	.other		__nv_reservedSMEM_offset_0_alias,@"STO_CUDA_RESERVED_SHARED STV_DEFAULT"
__nv_reservedSMEM_offset_0_alias:
	.zero		0
	.zero		64


//--------------------- .nv.constant0._Z19float_to_int_kernelPKfPimff --------------------------
	.section	.nv.constant0._Z19float_to_int_kernelPKfPimff,"a",@progbits
	.sectionflags	@""
	.align	4
.nv.constant0._Z19float_to_int_kernelPKfPimff:
	.zero		928


//--------------------- .nv.constant0._Z16transpose_kernelPKiPimm --------------------------
	.section	.nv.constant0._Z16transpose_kernelPKiPimm,"a",@progbits
	.sectionflags	@""
	.align	4
.nv.constant0._Z16transpose_kernelPKiPimm:
	.zero		928


//--------------------- SYMBOLS --------------------------

	.type		.nv.reservedSmem.offset0,@object
	.size		.nv.reservedSmem.offset0,0x4
